	.headerflags	@"EF_CUDA_TEXMODE_UNIFIED EF_CUDA_64BIT_ADDRESS EF_CUDA_ACCELERATORS EF_CUDA_SM90 EF_CUDA_VIRTUAL_SM(EF_CUDA_SM90)"
	.elftype	@"ET_EXEC"


//--------------------- .nv.info                  --------------------------
	.section	.nv.info,"",@"SHT_CUDA_INFO"
	.align	4


	//----- nvinfo : EIATTR_REGCOUNT
	.align		4
        /*0000*/ 	.byte	0x04, 0x2f
        /*0002*/ 	.short	(.L_2 - .L_1)
	.align		4
.L_1:
        /*0004*/ 	.word	index@(triton_poi_fused_convolution_elu_0)
        /*0008*/ 	.word	0x00000015


	//----- nvinfo : EIATTR_MIN_STACK_SIZE
	.align		4
.L_2:
        /*000c*/ 	.byte	0x04, 0x12
        /*000e*/ 	.short	(.L_4 - .L_3)
	.align		4
.L_3:
        /*0010*/ 	.word	index@(triton_poi_fused_convolution_elu_0)
        /*0014*/ 	.word	0x00000000


	//----- nvinfo : EIATTR_FRAME_SIZE
	.align		4
.L_4:
        /*0018*/ 	.byte	0x04, 0x11
        /*001a*/ 	.short	(.L_6 - .L_5)
	.align		4
.L_5:
        /*001c*/ 	.word	index@(triton_poi_fused_convolution_elu_0)
        /*0020*/ 	.word	0x00000000


	//----- nvinfo : EIATTR_MIN_STACK_SIZE
	.align		4
.L_6:
        /*0024*/ 	.byte	0x04, 0x12
        /*0026*/ 	.short	(.L_8 - .L_7)
	.align		4
.L_7:
        /*0028*/ 	.word	index@(triton_poi_fused_convolution_elu_0)
        /*002c*/ 	.word	0x00000000
.L_8:


//--------------------- .nv.info.triton_poi_fused_convolution_elu_0 --------------------------
	.section	.nv.info.triton_poi_fused_convolution_elu_0,"",@"SHT_CUDA_INFO"
	.sectionflags	@""
	.align	4


	//----- nvinfo : EIATTR_CUDA_API_VERSION
	.align		4
        /*0000*/ 	.byte	0x04, 0x37
        /*0002*/ 	.short	(.L_10 - .L_9)
.L_9:
        /*0004*/ 	.word	0x0000007c


	//----- nvinfo : EIATTR_KPARAM_INFO
	.align		4
.L_10:
        /*0008*/ 	.byte	0x04, 0x17
        /*000a*/ 	.short	(.L_12 - .L_11)
.L_11:
        /*000c*/ 	.word	0x00000000
        /*0010*/ 	.short	0x0002
        /*0012*/ 	.short	0x0010
        /*0014*/ 	.byte	0x00, 0xf0, 0x11, 0x00


	//----- nvinfo : EIATTR_KPARAM_INFO
	.align		4
.L_12:
        /*0018*/ 	.byte	0x04, 0x17
        /*001a*/ 	.short	(.L_14 - .L_13)
.L_13:
        /*001c*/ 	.word	0x00000000
        /*0020*/ 	.short	0x0001
        /*0022*/ 	.short	0x0008
        /*0024*/ 	.byte	0x00, 0xf4, 0x21, 0x00


	//----- nvinfo : EIATTR_KPARAM_INFO
	.align		4
.L_14:
        /*0028*/ 	.byte	0x04, 0x17
        /*002a*/ 	.short	(.L_16 - .L_15)
.L_15:
        /*002c*/ 	.word	0x00000000
        /*0030*/ 	.short	0x0000
        /*0032*/ 	.short	0x0000
        /*0034*/ 	.byte	0x00, 0xf4, 0x21, 0x00


	//----- nvinfo : EIATTR_SPARSE_MMA_MASK
	.align		4
.L_16:
        /*0038*/ 	.byte	0x03, 0x50
        /*003a*/ 	.short	0x0000


	//----- nvinfo : EIATTR_MAXREG_COUNT
	.align		4
        /*003c*/ 	.byte	0x03, 0x1b
        /*003e*/ 	.short	0x00ff


	//----- nvinfo : EIATTR_EXIT_INSTR_OFFSETS
	.align		4
        /*0040*/ 	.byte	0x04, 0x1c
        /*0042*/ 	.short	(.L_18 - .L_17)


	//   ....[0]....
.L_17:
        /*0044*/ 	.word	0x00000520


	//   ....[1]....
        /*0048*/ 	.word	0x00000540


	//----- nvinfo : EIATTR_REQNTID
	.align		4
.L_18:
        /*004c*/ 	.byte	0x04, 0x10
        /*004e*/ 	.short	(.L_20 - .L_19)
.L_19:
        /*0050*/ 	.word	0x00000080
        /*0054*/ 	.word	0x00000001
        /*0058*/ 	.word	0x00000001


	//----- nvinfo : EIATTR_CBANK_PARAM_SIZE
	.align		4
.L_20:
        /*005c*/ 	.byte	0x03, 0x19
        /*005e*/ 	.short	0x0014


	//----- nvinfo : EIATTR_PARAM_CBANK
	.align		4
        /*0060*/ 	.byte	0x04, 0x0a
        /*0062*/ 	.short	(.L_22 - .L_21)
	.align		4
.L_21:
        /*0064*/ 	.word	index@(.nv.constant0.triton_poi_fused_convolution_elu_0)
        /*0068*/ 	.short	0x0210
        /*006a*/ 	.short	0x0014


	//----- nvinfo : EIATTR_SW_WAR
	.align		4
.L_22:
        /*006c*/ 	.byte	0x04, 0x36
        /*006e*/ 	.short	(.L_24 - .L_23)
.L_23:
        /*0070*/ 	.word	0x00000008
.L_24:


//--------------------- .nv.callgraph             --------------------------
	.section	.nv.callgraph,"",@"SHT_CUDA_CALLGRAPH"
	.align	4
	.sectionentsize	8
	.align		4
        /*0000*/ 	.word	0x00000000
	.align		4
        /*0004*/ 	.word	0xffffffff
	.align		4
        /*0008*/ 	.word	0x00000000
	.align		4
        /*000c*/ 	.word	0xfffffffe
	.align		4
        /*0010*/ 	.word	0x00000000
	.align		4
        /*0014*/ 	.word	0xfffffffd
	.align		4
        /*0018*/ 	.word	0x00000000
	.align		4
        /*001c*/ 	.word	0xfffffffc


//--------------------- .nv.constant4             --------------------------
	.section	.nv.constant4,"a",@progbits
	.align	8
	.align		8
.nv.constant4:
        /*0000*/ 	.dword	_$_str


//--------------------- .text.triton_poi_fused_convolution_elu_0 --------------------------
	.section	.text.triton_poi_fused_convolution_elu_0,"ax",@progbits
	.align	128
        .global         triton_poi_fused_convolution_elu_0
        .type           triton_poi_fused_convolution_elu_0,@function
        .size           triton_poi_fused_convolution_elu_0,(.L_x_1 - triton_poi_fused_convolution_elu_0)
        .other          triton_poi_fused_convolution_elu_0,@"STO_CUDA_ENTRY STV_DEFAULT"
triton_poi_fused_convolution_elu_0:
.text.triton_poi_fused_convolution_elu_0:
[----:B------:R-:W0:Y:S02]  /*0000*/  LDC R1, c[0x0][0x28] ;  /* 0x00000a00ff017b82 */ /* 0x000e240000000800 */
[----:B------:R-:W1:Y:S01]  /*0010*/  S2R R0, SR_TID.X ;  /* 0x0000000000007919 */ /* 0x000e620000002100 */
[----:B------:R-:W2:Y:S01]  /*0020*/  LDC.64 R10, c[0x0][0x218] ;  /* 0x00008600ff0a7b82 */ /* 0x000ea20000000a00 */
[----:B------:R-:W-:Y:S01]  /*0030*/  ULDC.64 UR4, c[0x0][0x208] ;  /* 0x0000820000047ab9 */ /* 0x000fe20000000a00 */
[----:B------:R-:W3:Y:S06]  /*0040*/  S2R R5, SR_CTAID.X ;  /* 0x0000000000057919 */ /* 0x000eec0000002500 */
[----:B------:R-:W4:Y:S01]  /*0050*/  LDC.64 R2, c[0x0][0x210] ;  /* 0x00008400ff027b82 */ /* 0x000f220000000a00 */
[----:B-1----:R-:W-:-:S02]  /*0060*/  SHF.L.U32 R0, R0, 0x1, RZ ;  /* 0x0000000100007819 */ /* 0x002fc400000006ff */
[----:B---3--:R-:W-:Y:S02]  /*0070*/  SHF.R.S32.HI R4, RZ, 0x17, R5 ;  /* 0x00000017ff047819 */ /* 0x008fe40000011405 */
[----:B------:R-:W-:Y:S02]  /*0080*/  LOP3.LUT R0, R0, 0xfe, RZ, 0xc0, !PT ;  /* 0x000000fe00007812 */ /* 0x000fe400078ec0ff */
[----:B------:R-:W-:Y:S02]  /*0090*/  SGXT R4, R4, 0x1 ;  /* 0x000000010404781a */ /* 0x000fe40000000200 */
[----:B------:R-:W-:-:S04]  /*00a0*/  LEA R5, R5, R0, 0x8 ;  /* 0x0000000005057211 */ /* 0x000fc800078e40ff */
[----:B------:R-:W-:Y:S01]  /*00b0*/  LEA.HI R4, R4, R5, RZ, 0x4 ;  /* 0x0000000504047211 */ /* 0x000fe200078f20ff */
[C---:B----4-:R-:W-:Y:S01]  /*00c0*/  IMAD.WIDE R2, R5.reuse, 0x4, R2 ;  /* 0x0000000405027825 */ /* 0x050fe200078e0202 */
[----:B------:R-:W-:Y:S02]  /*00d0*/  ISETP.GE.AND P0, PT, R5, 0x100, PT ;  /* 0x000001000500780c */ /* 0x000fe40003f06270 */
[----:B------:R-:W-:-:S04]  /*00e0*/  SHF.R.S32.HI R4, RZ, 0x4, R4 ;  /* 0x00000004ff047819 */ /* 0x000fc80000011404 */
[----:B------:R-:W-:-:S04]  /*00f0*/  LEA.HI R0, R4, R4, RZ, 0x2 ;  /* 0x0000000404007211 */ /* 0x000fc800078f10ff */
[----:B------:R-:W-:Y:S01]  /*0100*/  LOP3.LUT R7, R0, 0xfffffffc, RZ, 0xc0, !PT ;  /* 0xfffffffc00077812 */ /* 0x000fe200078ec0ff */
[----:B------:R-:W-:-:S03]  /*0110*/  IMAD.MOV.U32 R0, RZ, RZ, RZ ;  /* 0x000000ffff007224 */ /* 0x000fc600078e00ff */
[----:B------:R-:W-:Y:S02]  /*0120*/  IADD3 R7, R4, -R7, RZ ;  /* 0x8000000704077210 */ /* 0x000fe40007ffe0ff */
[----:B------:R-:W-:-:S03]  /*0130*/  CS2R R4, SRZ ;  /* 0x0000000000047805 */ /* 0x000fc6000001ff00 */
[----:B--2---:R-:W-:Y:S01]  /*0140*/  IMAD.WIDE R10, R7, 0x4, R10 ;  /* 0x00000004070a7825 */ /* 0x004fe200078e020a */
[----:B------:R-:W-:Y:S02]  /*0150*/  HFMA2.MMA R7, -RZ, RZ, 0, 0 ;  /* 0x00000000ff077435 */ /* 0x000fe400000001ff */
[----:B------:R-:W2:Y:S04]  /*0160*/  @!P0 LDG.E.64 R4, desc[UR4][R2.64] ;  /* 0x0000000402048981 */ /* 0x000ea8000c1e1b00 */
[----:B------:R-:W2:Y:S04]  /*0170*/  @!P0 LDG.E.EL R0, desc[UR4][R10.64] ;  /* 0x000000040a008981 */ /* 0x000ea8000c2e1900 */
[----:B------:R-:W3:Y:S01]  /*0180*/  @!P0 LDG.E.EL R7, desc[UR4][R10.64] ;  /* 0x000000040a078981 */ /* 0x000ee2000c2e1900 */
[----:B------:R-:W-:-:S02]  /*0190*/  IMAD.MOV.U32 R15, RZ, RZ, 0x3ab5ebe6 ;  /* 0x3ab5ebe6ff0f7424 */ /* 0x000fc400078e00ff */
[----:B--2---:R-:W-:-:S04]  /*01a0*/  FADD R6, R0, R5 ;  /* 0x0000000500067221 */ /* 0x004fc80000000000 */
[C---:B------:R-:W-:Y:S01]  /*01b0*/  FMUL R14, R6.reuse, 1.4426950216293334961 ;  /* 0x3fb8aa3b060e7820 */ /* 0x040fe20000400000 */
[----:B---3--:R-:W-:Y:S01]  /*01c0*/  FADD R8, R7, R4 ;  /* 0x0000000407087221 */ /* 0x008fe20000000000 */
[----:B------:R-:W-:-:S03]  /*01d0*/  FADD.FTZ R13, |R6|, -RZ ;  /* 0x800000ff060d7221 */ /* 0x000fc60000010200 */
[C---:B------:R-:W-:Y:S01]  /*01e0*/  FMUL R9, R8.reuse, 1.4426950216293334961 ;  /* 0x3fb8aa3b08097820 */ /* 0x040fe20000400000 */
[----:B------:R-:W1:Y:S01]  /*01f0*/  FRND R14, R14 ;  /* 0x0000000e000e7307 */ /* 0x000e620000201000 */
[----:B------:R-:W-:Y:S01]  /*0200*/  FADD.FTZ R12, |R8|, -RZ ;  /* 0x800000ff080c7221 */ /* 0x000fe20000010200 */
[----:B------:R-:W-:-:S04]  /*0210*/  FSETP.GEU.AND P2, PT, R13, 0.40999999642372131348, PT ;  /* 0x3ed1eb850d00780b */ /* 0x000fc80003f4e000 */
[----:B------:R-:W-:Y:S02]  /*0220*/  FSETP.GEU.AND P1, PT, R12, 0.40999999642372131348, PT ;  /* 0x3ed1eb850c00780b */ /* 0x000fe40003f2e000 */
[----:B------:R-:W2:Y:S01]  /*0230*/  FRND R9, R9 ;  /* 0x0000000900097307 */ /* 0x000ea20000201000 */
[----:B-1----:R-:W-:Y:S02]  /*0240*/  FSEL R11, R14, RZ, P2 ;  /* 0x000000ff0e0b7208 */ /* 0x002fe40001000000 */
[----:B------:R-:W-:Y:S02]  /*0250*/  FSETP.NEU.AND P2, PT, R6, RZ, PT ;  /* 0x000000ff0600720b */ /* 0x000fe40003f4d000 */
[C---:B------:R-:W-:Y:S01]  /*0260*/  FSETP.NEU.AND P3, PT, R11.reuse, 128, PT ;  /* 0x430000000b00780b */ /* 0x040fe20003f6d000 */
[----:B------:R-:W-:Y:S01]  /*0270*/  FFMA.FTZ R12, -R11, 0.693145751953125, R6 ;  /* 0x3f3172000b0c7823 */ /* 0x000fe20000010106 */
[----:B--2---:R-:W-:-:S03]  /*0280*/  FSEL R13, R9, RZ, P1 ;  /* 0x000000ff090d7208 */ /* 0x004fc60000800000 */
[C---:B------:R-:W-:Y:S01]  /*0290*/  FFMA.FTZ R16, -R11.reuse, 1.428606765330187045e-06, R12 ;  /* 0x35bfbe8e0b107823 */ /* 0x040fe2000001010c */
[----:B------:R-:W-:Y:S02]  /*02a0*/  FSEL R9, R11, 127, P3 ;  /* 0x42fe00000b097808 */ /* 0x000fe40001800000 */
[C---:B------:R-:W-:Y:S01]  /*02b0*/  FSETP.NEU.AND P4, PT, R13.reuse, 128, PT ;  /* 0x430000000d00780b */ /* 0x040fe20003f8d000 */
[C---:B------:R-:W-:Y:S01]  /*02c0*/  FFMA.FTZ R10, -R13.reuse, 0.693145751953125, R8 ;  /* 0x3f3172000d0a7823 */ /* 0x040fe20000010108 */
[----:B------:R-:W-:Y:S01]  /*02d0*/  FFMA.FTZ R17, R16, R15, 0.0083824126049876213074 ;  /* 0x3c09566310117423 */ /* 0x000fe2000001000f */
[----:B------:R-:W1:Y:S01]  /*02e0*/  MUFU.EX2 R11, R9 ;  /* 0x00000009000b7308 */ /* 0x000e620000000800 */
[----:B------:R-:W-:Y:S01]  /*02f0*/  FSETP.NEU.AND P1, PT, R8, RZ, PT ;  /* 0x000000ff0800720b */ /* 0x000fe20003f2d000 */
[C---:B------:R-:W-:Y:S01]  /*0300*/  FFMA.FTZ R14, -R13.reuse, 1.428606765330187045e-06, R10 ;  /* 0x35bfbe8e0d0e7823 */ /* 0x040fe2000001010a */
[----:B------:R-:W-:Y:S01]  /*0310*/  FSEL R10, R13, 127, P4 ;  /* 0x42fe00000d0a7808 */ /* 0x000fe20002000000 */
[----:B------:R-:W-:Y:S01]  /*0320*/  FFMA.FTZ R17, R16, R17, 0.041667830199003219604 ;  /* 0x3d2aabe310117423 */ /* 0x000fe20000010011 */
[----:B------:R-:W-:Y:S01]  /*0330*/  FSETP.GT.AND P5, PT, R9, 128, PT ;  /* 0x430000000900780b */ /* 0x000fe20003fa4000 */
[----:B------:R-:W-:-:S02]  /*0340*/  FFMA.FTZ R15, R14, R15, 0.0083824126049876213074 ;  /* 0x3c0956630e0f7423 */ /* 0x000fc4000001000f */
[----:B------:R-:W2:Y:S01]  /*0350*/  MUFU.EX2 R12, R10 ;  /* 0x0000000a000c7308 */ /* 0x000ea20000000800 */
[----:B------:R-:W-:Y:S01]  /*0360*/  FFMA.FTZ R17, R16, R17, 0.16666397452354431152 ;  /* 0x3e2aa9f610117423 */ /* 0x000fe20000010011 */
[----:B------:R-:W-:-:S03]  /*0370*/  FFMA.FTZ R15, R14, R15, 0.041667830199003219604 ;  /* 0x3d2aabe30e0f7423 */ /* 0x000fc6000001000f */
[----:B------:R-:W-:Y:S01]  /*0380*/  FFMA.FTZ R17, R16, R17, 0.49999994039535522461 ;  /* 0x3efffffe10117423 */ /* 0x000fe20000010011 */
[----:B------:R-:W-:Y:S01]  /*0390*/  FFMA.FTZ R15, R14, R15, 0.16666397452354431152 ;  /* 0x3e2aa9f60e0f7423 */ /* 0x000fe2000001000f */
[----:B-1----:R-:W-:Y:S02]  /*03a0*/  FADD R18, R11, -1 ;  /* 0xbf8000000b127421 */ /* 0x002fe40000000000 */
[----:B------:R-:W-:Y:S01]  /*03b0*/  FMUL R17, R16, R17 ;  /* 0x0000001110117220 */ /* 0x000fe20000400000 */
[----:B------:R-:W-:-:S03]  /*03c0*/  FFMA.FTZ R15, R14, R15, 0.49999994039535522461 ;  /* 0x3efffffe0e0f7423 */ /* 0x000fc6000001000f */
[----:B------:R-:W-:Y:S01]  /*03d0*/  FFMA.FTZ R16, R16, R17, R16 ;  /* 0x0000001110107223 */ /* 0x000fe20000010010 */
[----:B------:R-:W-:Y:S01]  /*03e0*/  FMUL R15, R14, R15 ;  /* 0x0000000f0e0f7220 */ /* 0x000fe20000400000 */
[----:B--2---:R-:W-:Y:S02]  /*03f0*/  FADD R13, R12, -1 ;  /* 0xbf8000000c0d7421 */ /* 0x004fe40000000000 */
[----:B------:R-:W-:Y:S01]  /*0400*/  FFMA.FTZ R11, R11, R16, R18 ;  /* 0x000000100b0b7223 */ /* 0x000fe20000010012 */
[----:B------:R-:W-:-:S03]  /*0410*/  FFMA.FTZ R15, R14, R15, R14 ;  /* 0x0000000f0e0f7223 */ /* 0x000fc6000001000e */
[----:B------:R-:W-:Y:S01]  /*0420*/  @!P3 FADD R11, R11, R11 ;  /* 0x0000000b0b0bb221 */ /* 0x000fe20000000000 */
[----:B------:R-:W-:Y:S01]  /*0430*/  FFMA.FTZ R12, R12, R15, R13 ;  /* 0x0000000f0c0c7223 */ /* 0x000fe2000001000d */
[----:B------:R-:W-:Y:S01]  /*0440*/  FSETP.GEU.AND P3, PT, R9, -25, PT ;  /* 0xc1c800000900780b */ /* 0x000fe20003f6e000 */
[----:B------:R-:W-:Y:S02]  /*0450*/  FADD R9, R8, R8 ;  /* 0x0000000808097221 */ /* 0x000fe40000000000 */
[----:B------:R-:W-:Y:S01]  /*0460*/  @!P4 FADD R12, R12, R12 ;  /* 0x0000000c0c0cc221 */ /* 0x000fe20000000000 */
[C---:B------:R-:W-:Y:S02]  /*0470*/  FSETP.GT.AND P4, PT, R10.reuse, 128, PT ;  /* 0x430000000a00780b */ /* 0x040fe40003f84000 */
[----:B------:R-:W-:Y:S02]  /*0480*/  FSEL R11, R11, +INF , !P5 ;  /* 0x7f8000000b0b7808 */ /* 0x000fe40006800000 */
[----:B------:R-:W-:-:S02]  /*0490*/  FSETP.GEU.AND P5, PT, R10, -25, PT ;  /* 0xc1c800000a00780b */ /* 0x000fc40003fae000 */
[----:B------:R-:W-:Y:S02]  /*04a0*/  FSEL R12, R12, +INF , !P4 ;  /* 0x7f8000000c0c7808 */ /* 0x000fe40006000000 */
[----:B------:R-:W-:Y:S01]  /*04b0*/  FSEL R11, R11, -1, P3 ;  /* 0xbf8000000b0b7808 */ /* 0x000fe20001800000 */
[----:B------:R-:W-:Y:S01]  /*04c0*/  @!P2 FADD R11, R6, R6 ;  /* 0x00000006060ba221 */ /* 0x000fe20000000000 */
[----:B------:R-:W-:Y:S02]  /*04d0*/  @P1 FSEL R9, R12, -1, P5 ;  /* 0xbf8000000c091808 */ /* 0x000fe40002800000 */
[----:B------:R-:W-:Y:S02]  /*04e0*/  FSETP.GT.AND P3, PT, R4, -R7, PT ;  /* 0x800000070400720b */ /* 0x000fe40003f64000 */
[----:B------:R-:W-:Y:S02]  /*04f0*/  FSETP.GT.AND P1, PT, R5, -R0, PT ;  /* 0x800000000500720b */ /* 0x000fe40003f24000 */
[----:B------:R-:W-:-:S02]  /*0500*/  FSEL R10, R8, R9, P3 ;  /* 0x00000009080a7208 */ /* 0x000fc40001800000 */
[----:B------:R-:W-:Y:S01]  /*0510*/  FSEL R11, R6, R11, P1 ;  /* 0x0000000b060b7208 */ /* 0x000fe20000800000 */
[----:B------:R-:W-:Y:S08]  /*0520*/  @P0 EXIT ;  /* 0x000000000000094d */ /* 0x000ff00003800000 */
[----:B------:R-:W-:Y:S01]  /*0530*/  STG.E.64 desc[UR4][R2.64], R10 ;  /* 0x0000000a02007986 */ /* 0x000fe2000c101b04 */
[----:B------:R-:W-:Y:S05]  /*0540*/  EXIT ;  /* 0x000000000000794d */ /* 0x000fea0003800000 */
.L_x_0:
[----:B------:R-:W-:-:S00]  /*0550*/  BRA `(.L_x_0) ;  /* 0xfffffffc00fc7947 */ /* 0x000fc0000383ffff */
[----:B------:R-:W-:-:S00]  /*0560*/  NOP ;  /* 0x0000000000007918 */ /* 0x000fc00000000000 */
        /* <DEDUP_REMOVED lines=9> */
.L_x_1:


//--------------------- .nv.global.init           --------------------------
	.section	.nv.global.init,"aw",@progbits
.nv.global.init:
	.type		_$_str,@object
	.size		_$_str,(.L_0 - _$_str)
_$_str:
        /*0000*/ 	.byte	0x5f, 0x5f, 0x43, 0x55, 0x44, 0x41, 0x5f, 0x46, 0x54, 0x5a, 0x00
.L_0:


//--------------------- .nv.constant0.triton_poi_fused_convolution_elu_0 --------------------------
	.section	.nv.constant0.triton_poi_fused_convolution_elu_0,"a",@progbits
	.sectionflags	@""
	.align	4
.nv.constant0.triton_poi_fused_convolution_elu_0:
	.zero		548
